	.headerflags	@"EF_CUDA_TEXMODE_UNIFIED EF_CUDA_64BIT_ADDRESS EF_CUDA_ACCELERATORS EF_CUDA_SM90 EF_CUDA_VIRTUAL_SM(EF_CUDA_SM90)"
	.elftype	@"ET_EXEC"


//--------------------- .nv.info                  --------------------------
	.section	.nv.info,"",@"SHT_CUDA_INFO"
	.align	4


	//----- nvinfo : EIATTR_REGCOUNT
	.align		4
        /*0000*/ 	.byte	0x04, 0x2f
        /*0002*/ 	.short	(.L_1 - .L_0)
	.align		4
.L_0:
        /*0004*/ 	.word	index@(triton_per_fused_convolution_mean_silu_2)
        /*0008*/ 	.word	0x00000012


	//----- nvinfo : EIATTR_MIN_STACK_SIZE
	.align		4
.L_1:
        /*000c*/ 	.byte	0x04, 0x12
        /*000e*/ 	.short	(.L_3 - .L_2)
	.align		4
.L_2:
        /*0010*/ 	.word	index@(triton_per_fused_convolution_mean_silu_2)
        /*0014*/ 	.word	0x00000000


	//----- nvinfo : EIATTR_FRAME_SIZE
	.align		4
.L_3:
        /*0018*/ 	.byte	0x04, 0x11
        /*001a*/ 	.short	(.L_5 - .L_4)
	.align		4
.L_4:
        /*001c*/ 	.word	index@(triton_per_fused_convolution_mean_silu_2)
        /*0020*/ 	.word	0x00000000


	//----- nvinfo : EIATTR_MIN_STACK_SIZE
	.align		4
.L_5:
        /*0024*/ 	.byte	0x04, 0x12
        /*0026*/ 	.short	(.L_7 - .L_6)
	.align		4
.L_6:
        /*0028*/ 	.word	index@(triton_per_fused_convolution_mean_silu_2)
        /*002c*/ 	.word	0x00000000
.L_7:


//--------------------- .nv.info.triton_per_fused_convolution_mean_silu_2 --------------------------
	.section	.nv.info.triton_per_fused_convolution_mean_silu_2,"",@"SHT_CUDA_INFO"
	.sectionflags	@""
	.align	4


	//----- nvinfo : EIATTR_CUDA_API_VERSION
	.align		4
        /*0000*/ 	.byte	0x04, 0x37
        /*0002*/ 	.short	(.L_9 - .L_8)
.L_8:
        /*0004*/ 	.word	0x0000007c


	//----- nvinfo : EIATTR_KPARAM_INFO
	.align		4
.L_9:
        /*0008*/ 	.byte	0x04, 0x17
        /*000a*/ 	.short	(.L_11 - .L_10)
.L_10:
        /*000c*/ 	.word	0x00000000
        /*0010*/ 	.short	0x0004
        /*0012*/ 	.short	0x001c
        /*0014*/ 	.byte	0x00, 0xf0, 0x11, 0x00


	//----- nvinfo : EIATTR_KPARAM_INFO
	.align		4
.L_11:
        /*0018*/ 	.byte	0x04, 0x17
        /*001a*/ 	.short	(.L_13 - .L_12)
.L_12:
        /*001c*/ 	.word	0x00000000
        /*0020*/ 	.short	0x0003
        /*0022*/ 	.short	0x0018
        /*0024*/ 	.byte	0x00, 0xf0, 0x11, 0x00


	//----- nvinfo : EIATTR_KPARAM_INFO
	.align		4
.L_13:
        /*0028*/ 	.byte	0x04, 0x17
        /*002a*/ 	.short	(.L_15 - .L_14)
.L_14:
        /*002c*/ 	.word	0x00000000
        /*0030*/ 	.short	0x0002
        /*0032*/ 	.short	0x0010
        /*0034*/ 	.byte	0x00, 0xf4, 0x21, 0x00


	//----- nvinfo : EIATTR_KPARAM_INFO
	.align		4
.L_15:
        /*0038*/ 	.byte	0x04, 0x17
        /*003a*/ 	.short	(.L_17 - .L_16)
.L_16:
        /*003c*/ 	.word	0x00000000
        /*0040*/ 	.short	0x0001
        /*0042*/ 	.short	0x0008
        /*0044*/ 	.byte	0x00, 0xf4, 0x21, 0x00


	//----- nvinfo : EIATTR_KPARAM_INFO
	.align		4
.L_17:
        /*0048*/ 	.byte	0x04, 0x17
        /*004a*/ 	.short	(.L_19 - .L_18)
.L_18:
        /*004c*/ 	.word	0x00000000
        /*0050*/ 	.short	0x0000
        /*0052*/ 	.short	0x0000
        /*0054*/ 	.byte	0x00, 0xf4, 0x21, 0x00


	//----- nvinfo : EIATTR_SPARSE_MMA_MASK
	.align		4
.L_19:
        /*0058*/ 	.byte	0x03, 0x50
        /*005a*/ 	.short	0x0000


	//----- nvinfo : EIATTR_MAXREG_COUNT
	.align		4
        /*005c*/ 	.byte	0x03, 0x1b
        /*005e*/ 	.short	0x00ff


	//----- nvinfo : EIATTR_COOP_GROUP_MASK_REGIDS
	.align		4
        /*0060*/ 	.byte	0x04, 0x29
        /*0062*/ 	.short	(.L_21 - .L_20)


	//   ....[0]....
.L_20:
        /*0064*/ 	.word	0xffffffff


	//   ....[1]....
        /*0068*/ 	.word	0xffffffff


	//   ....[2]....
        /*006c*/ 	.word	0xffffffff


	//----- nvinfo : EIATTR_COOP_GROUP_INSTR_OFFSETS
	.align		4
.L_21:
        /*0070*/ 	.byte	0x04, 0x28
        /*0072*/ 	.short	(.L_23 - .L_22)


	//   ....[0]....
.L_22:
        /*0074*/ 	.word	0x000003e0


	//   ....[1]....
        /*0078*/ 	.word	0x00000420


	//   ....[2]....
        /*007c*/ 	.word	0x00000460


	//----- nvinfo : EIATTR_EXIT_INSTR_OFFSETS
	.align		4
.L_23:
        /*0080*/ 	.byte	0x04, 0x1c
        /*0082*/ 	.short	(.L_25 - .L_24)


	//   ....[0]....
.L_24:
        /*0084*/ 	.word	0x000004f0


	//   ....[1]....
        /*0088*/ 	.word	0x00000520


	//----- nvinfo : EIATTR_REQNTID
	.align		4
.L_25:
        /*008c*/ 	.byte	0x04, 0x10
        /*008e*/ 	.short	(.L_27 - .L_26)
.L_26:
        /*0090*/ 	.word	0x00000040
        /*0094*/ 	.word	0x00000001
        /*0098*/ 	.word	0x00000001


	//----- nvinfo : EIATTR_CBANK_PARAM_SIZE
	.align		4
.L_27:
        /*009c*/ 	.byte	0x03, 0x19
        /*009e*/ 	.short	0x0020


	//----- nvinfo : EIATTR_PARAM_CBANK
	.align		4
        /*00a0*/ 	.byte	0x04, 0x0a
        /*00a2*/ 	.short	(.L_29 - .L_28)
	.align		4
.L_28:
        /*00a4*/ 	.word	index@(.nv.constant0.triton_per_fused_convolution_mean_silu_2)
        /*00a8*/ 	.short	0x0210
        /*00aa*/ 	.short	0x0020


	//----- nvinfo : EIATTR_SW_WAR
	.align		4
.L_29:
        /*00ac*/ 	.byte	0x04, 0x36
        /*00ae*/ 	.short	(.L_31 - .L_30)
.L_30:
        /*00b0*/ 	.word	0x00000008
.L_31:


//--------------------- .nv.callgraph             --------------------------
	.section	.nv.callgraph,"",@"SHT_CUDA_CALLGRAPH"
	.align	4
	.sectionentsize	8
	.align		4
        /*0000*/ 	.word	0x00000000
	.align		4
        /*0004*/ 	.word	0xffffffff
	.align		4
        /*0008*/ 	.word	0x00000000
	.align		4
        /*000c*/ 	.word	0xfffffffe
	.align		4
        /*0010*/ 	.word	0x00000000
	.align		4
        /*0014*/ 	.word	0xfffffffd
	.align		4
        /*0018*/ 	.word	0x00000000
	.align		4
        /*001c*/ 	.word	0xfffffffc


//--------------------- .text.triton_per_fused_convolution_mean_silu_2 --------------------------
	.section	.text.triton_per_fused_convolution_mean_silu_2,"ax",@progbits
	.sectionflags	@"SHF_BARRIERS=1"
	.align	128
        .global         triton_per_fused_convolution_mean_silu_2
        .type           triton_per_fused_convolution_mean_silu_2,@function
        .size           triton_per_fused_convolution_mean_silu_2,(.L_x_1 - triton_per_fused_convolution_mean_silu_2)
        .other          triton_per_fused_convolution_mean_silu_2,@"STO_CUDA_ENTRY STV_DEFAULT"
triton_per_fused_convolution_mean_silu_2:
.text.triton_per_fused_convolution_mean_silu_2:
[----:B------:R-:W0:Y:S02]  /*0000*/  LDC R1, c[0x0][0x28] ;  /* 0x00000a00ff017b82 */ /* 0x000e240000000800 */
[----:B------:R-:W1:Y:S01]  /*0010*/  S2R R7, SR_TID.X ;  /* 0x0000000000077919 */ /* 0x000e620000002100 */
[----:B------:R-:W2:Y:S01]  /*0020*/  LDC.64 R4, c[0x0][0x210] ;  /* 0x00008400ff047b82 */ /* 0x000ea20000000a00 */
[----:B------:R-:W-:Y:S01]  /*0030*/  CS2R R14, SRZ ;  /* 0x00000000000e7805 */ /* 0x000fe2000001ff00 */
[----:B------:R-:W-:Y:S01]  /*0040*/  ULDC.64 UR6, c[0x0][0x208] ;  /* 0x0000820000067ab9 */ /* 0x000fe20000000a00 */
[----:B------:R-:W3:Y:S05]  /*0050*/  S2R R6, SR_CTAID.X ;  /* 0x0000000000067919 */ /* 0x000eea0000002500 */
[----:B------:R-:W4:Y:S01]  /*0060*/  LDC.64 R2, c[0x0][0x220] ;  /* 0x00008800ff027b82 */ /* 0x000f220000000a00 */
[----:B-1----:R-:W-:Y:S01]  /*0070*/  SHF.R.U32.HI R9, RZ, 0x3, R7 ;  /* 0x00000003ff097819 */ /* 0x002fe20000011607 */
[----:B------:R-:W-:-:S02]  /*0080*/  IMAD.SHL.U32 R8, R7, 0x2, RZ ;  /* 0x0000000207087824 */ /* 0x000fc400078e00ff */
[----:B---3--:R-:W-:Y:S01]  /*0090*/  IMAD.SHL.U32 R0, R6, 0x8, RZ ;  /* 0x0000000806007824 */ /* 0x008fe200078e00ff */
[----:B------:R-:W-:Y:S02]  /*00a0*/  SGXT.U32 R9, R9, 0x3 ;  /* 0x000000030909781a */ /* 0x000fe40000000000 */
[----:B------:R-:W-:Y:S02]  /*00b0*/  SHF.R.S32.HI R13, RZ, 0x1c, R6 ;  /* 0x0000001cff0d7819 */ /* 0x000fe40000011406 */
[----:B------:R-:W-:Y:S02]  /*00c0*/  LOP3.LUT R6, R0, R9, RZ, 0xfc, !PT ;  /* 0x0000000900067212 */ /* 0x000fe400078efcff */
[----:B------:R-:W-:Y:S02]  /*00d0*/  SGXT R13, R13, 0x1 ;  /* 0x000000010d0d781a */ /* 0x000fe40000000200 */
[----:B------:R-:W-:Y:S02]  /*00e0*/  LOP3.LUT R11, R8, 0xe, RZ, 0xc0, !PT ;  /* 0x0000000e080b7812 */ /* 0x000fe400078ec0ff */
[----:B------:R-:W-:-:S02]  /*00f0*/  LEA.HI R13, R13, R6, RZ, 0x2 ;  /* 0x000000060d0d7211 */ /* 0x000fc400078f10ff */
[C---:B------:R-:W-:Y:S02]  /*0100*/  ISETP.GE.AND P1, PT, R6.reuse, 0x10, PT ;  /* 0x000000100600780c */ /* 0x040fe40003f26270 */
[----:B------:R-:W-:Y:S02]  /*0110*/  LEA R11, R6, R11, 0x4 ;  /* 0x0000000b060b7211 */ /* 0x000fe400078e20ff */
[----:B------:R-:W-:-:S03]  /*0120*/  LOP3.LUT R13, R13, 0xfffffffc, RZ, 0xc0, !PT ;  /* 0xfffffffc0d0d7812 */ /* 0x000fc600078ec0ff */
[----:B--2---:R-:W-:-:S04]  /*0130*/  IMAD.WIDE R4, R11, 0x4, R4 ;  /* 0x000000040b047825 */ /* 0x004fc800078e0204 */
[----:B------:R-:W-:Y:S01]  /*0140*/  IMAD.IADD R11, R6, 0x1, -R13 ;  /* 0x00000001060b7824 */ /* 0x000fe200078e0a0d */
[----:B------:R-:W-:Y:S01]  /*0150*/  HFMA2.MMA R6, -RZ, RZ, 0, 0 ;  /* 0x00000000ff067435 */ /* 0x000fe200000001ff */
[----:B------:R-:W2:Y:S02]  /*0160*/  @!P1 LDG.E.64 R14, desc[UR6][R4.64] ;  /* 0x00000006040e9981 */ /* 0x000ea4000c1e1b00 */
[----:B----4-:R-:W-:-:S07]  /*0170*/  IMAD.WIDE R10, R11, 0x4, R2 ;  /* 0x000000040b0a7825 */ /* 0x010fce00078e0202 */
[----:B------:R1:W3:Y:S01]  /*0180*/  @!P1 LDG.E.EL R6, desc[UR6][R10.64] ;  /* 0x000000060a069981 */ /* 0x0002e2000c2e1900 */
[----:B------:R-:W4:Y:S01]  /*0190*/  S2UR UR5, SR_CgaCtaId ;  /* 0x00000000000579c3 */ /* 0x000f220000008800 */
[----:B------:R-:W-:Y:S01]  /*01a0*/  UMOV UR4, 0x400 ;  /* 0x0000040000047882 */ /* 0x000fe20000000000 */
[----:B-1----:R-:W-:Y:S01]  /*01b0*/  MOV R11, 0x3e800000 ;  /* 0x3e800000000b7802 */ /* 0x002fe20000000f00 */
[----:B----4-:R-:W-:Y:S01]  /*01c0*/  UPRMT UR4, UR5, 0x654, UR4 ;  /* 0x0000065405047896 */ /* 0x010fe20008000004 */
[----:B--2---:R-:W-:Y:S02]  /*01d0*/  SEL R3, R15, RZ, !P1 ;  /* 0x000000ff0f037207 */ /* 0x004fe40004800000 */
[----:B------:R-:W-:-:S03]  /*01e0*/  SEL R13, R14, RZ, !P1 ;  /* 0x000000ff0e0d7207 */ /* 0x000fc60004800000 */
[----:B------:R-:W-:Y:S01]  /*01f0*/  LEA R15, R9, UR4, 0x2 ;  /* 0x00000004090f7c11 */ /* 0x000fe2000f8e10ff */
[--C-:B---3--:R-:W-:Y:S01]  /*0200*/  FADD R3, R3, R6.reuse ;  /* 0x0000000603037221 */ /* 0x108fe20000000000 */
[----:B------:R-:W-:-:S03]  /*0210*/  FADD R2, R13, R6 ;  /* 0x000000060d027221 */ /* 0x000fc60000000000 */
[----:B------:R-:W-:Y:S01]  /*0220*/  FADD R8, RZ, -R3 ;  /* 0x80000003ff087221 */ /* 0x000fe20000000000 */
[----:B------:R-:W-:-:S03]  /*0230*/  FADD R6, RZ, -R2 ;  /* 0x80000002ff067221 */ /* 0x000fc60000000000 */
[----:B------:R-:W-:Y:S01]  /*0240*/  FMUL R12, R8, 1.4426950216293334961 ;  /* 0x3fb8aa3b080c7820 */ /* 0x000fe20000400000 */
[----:B------:R-:W-:-:S04]  /*0250*/  FMUL R6, R6, 1.4426950216293334961 ;  /* 0x3fb8aa3b06067820 */ /* 0x000fc80000400000 */
[----:B------:R-:W-:Y:S02]  /*0260*/  FSETP.GEU.AND P2, PT, R12, -126, PT ;  /* 0xc2fc00000c00780b */ /* 0x000fe40003f4e000 */
[----:B------:R-:W-:-:S11]  /*0270*/  FSETP.GEU.AND P0, PT, R6, -126, PT ;  /* 0xc2fc00000600780b */ /* 0x000fd60003f0e000 */
[----:B------:R-:W-:Y:S02]  /*0280*/  @!P2 FMUL R12, R12, 0.5 ;  /* 0x3f0000000c0ca820 */ /* 0x000fe40000400000 */
[----:B------:R-:W-:Y:S02]  /*0290*/  @!P0 FMUL R6, R6, 0.5 ;  /* 0x3f00000006068820 */ /* 0x000fe40000400000 */
[----:B------:R-:W1:Y:S08]  /*02a0*/  MUFU.EX2 R10, R12 ;  /* 0x0000000c000a7308 */ /* 0x000e700000000800 */
[----:B------:R-:W2:Y:S01]  /*02b0*/  MUFU.EX2 R8, R6 ;  /* 0x0000000600087308 */ /* 0x000ea20000000800 */
[----:B-1----:R-:W-:-:S04]  /*02c0*/  @!P2 FMUL R10, R10, R10 ;  /* 0x0000000a0a0aa220 */ /* 0x002fc80000400000 */
[----:B------:R-:W-:Y:S01]  /*02d0*/  FADD R10, R10, 1 ;  /* 0x3f8000000a0a7421 */ /* 0x000fe20000000000 */
[----:B--2---:R-:W-:-:S04]  /*02e0*/  @!P0 FMUL R8, R8, R8 ;  /* 0x0000000808088220 */ /* 0x004fc80000400000 */
[----:B------:R-:W-:Y:S01]  /*02f0*/  FSETP.GT.AND P2, PT, R10, 8.50705917302346158658e+37, PT ;  /* 0x7e8000000a00780b */ /* 0x000fe20003f44000 */
[----:B------:R-:W-:-:S03]  /*0300*/  FADD R8, R8, 1 ;  /* 0x3f80000008087421 */ /* 0x000fc60000000000 */
[----:B------:R-:W-:Y:S02]  /*0310*/  FSEL R13, R11, 1, P2 ;  /* 0x3f8000000b0d7808 */ /* 0x000fe40001000000 */
[----:B------:R-:W-:-:S04]  /*0320*/  FSETP.GT.AND P0, PT, R8, 8.50705917302346158658e+37, PT ;  /* 0x7e8000000800780b */ /* 0x000fc80003f04000 */
[----:B------:R-:W-:-:S03]  /*0330*/  FSEL R11, R11, 1, P0 ;  /* 0x3f8000000b0b7808 */ /* 0x000fc60000000000 */
[----:B------:R-:W-:-:S06]  /*0340*/  @P2 FMUL R10, R10, 0.25 ;  /* 0x3e8000000a0a2820 */ /* 0x000fcc0000400000 */
[----:B------:R-:W1:Y:S01]  /*0350*/  MUFU.RCP R10, R10 ;  /* 0x0000000a000a7308 */ /* 0x000e620000001000 */
[----:B------:R-:W-:Y:S01]  /*0360*/  @P0 FMUL R8, R8, 0.25 ;  /* 0x3e80000008080820 */ /* 0x000fe20000400000 */
[----:B------:R-:W-:-:S06]  /*0370*/  LOP3.LUT P0, RZ, R7, 0x38, RZ, 0xc0, !PT ;  /* 0x0000003807ff7812 */ /* 0x000fcc000780c0ff */
[----:B------:R-:W2:Y:S01]  /*0380*/  MUFU.RCP R8, R8 ;  /* 0x0000000800087308 */ /* 0x000ea20000001000 */
[----:B-1----:R-:W-:-:S04]  /*0390*/  FMUL R6, R10, R13 ;  /* 0x0000000d0a067220 */ /* 0x002fc80000400000 */
[----:B------:R-:W-:Y:S01]  /*03a0*/  FMUL R13, R3, R6 ;  /* 0x00000006030d7220 */ /* 0x000fe20000400000 */
[----:B--2---:R-:W-:-:S04]  /*03b0*/  FMUL R11, R8, R11 ;  /* 0x0000000b080b7220 */ /* 0x004fc80000400000 */
[----:B------:R-:W-:-:S05]  /*03c0*/  FFMA R11, R2, R11, R13 ;  /* 0x0000000b020b7223 */ /* 0x000fca000000000d */
[----:B------:R-:W-:-:S05]  /*03d0*/  FSEL R11, R11, RZ, !P1 ;  /* 0x000000ff0b0b7208 */ /* 0x000fca0004800000 */
[----:B------:R-:W1:Y:S02]  /*03e0*/  SHFL.BFLY PT, R6, R11, 0x4, 0x1f ;  /* 0x0c801f000b067f89 */ /* 0x000e6400000e0000 */
[----:B-1----:R-:W-:Y:S01]  /*03f0*/  FADD R10, R11, R6 ;  /* 0x000000060b0a7221 */ /* 0x002fe20000000000 */
[----:B------:R-:W-:Y:S02]  /*0400*/  LOP3.LUT R6, R7, 0x7, RZ, 0xc0, !PT ;  /* 0x0000000707067812 */ /* 0x000fe400078ec0ff */
[----:B------:R-:W-:Y:S02]  /*0410*/  LOP3.LUT R7, R0, 0x7, R7, 0xf8, !PT ;  /* 0x0000000700077812 */ /* 0x000fe400078ef807 */
[----:B------:R-:W1:Y:S01]  /*0420*/  SHFL.BFLY PT, R13, R10, 0x2, 0x1f ;  /* 0x0c401f000a0d7f89 */ /* 0x000e6200000e0000 */
[----:B------:R-:W-:Y:S02]  /*0430*/  LEA R11, R6, UR4, 0x2 ;  /* 0x00000004060b7c11 */ /* 0x000fe4000f8e10ff */
[----:B------:R-:W-:Y:S01]  /*0440*/  ISETP.LT.AND P0, PT, R7, 0x10, !P0 ;  /* 0x000000100700780c */ /* 0x000fe20004701270 */
[----:B-1----:R-:W-:-:S05]  /*0450*/  FADD R13, R10, R13 ;  /* 0x0000000d0a0d7221 */ /* 0x002fca0000000000 */
[----:B------:R-:W1:Y:S02]  /*0460*/  SHFL.BFLY PT, R8, R13, 0x1, 0x1f ;  /* 0x0c201f000d087f89 */ /* 0x000e6400000e0000 */
[----:B-1----:R-:W-:Y:S02]  /*0470*/  FADD R12, R13, R8 ;  /* 0x000000080d0c7221 */ /* 0x002fe40000000000 */
[----:B------:R-:W1:Y:S03]  /*0480*/  LDC.64 R8, c[0x0][0x218] ;  /* 0x00008600ff087b82 */ /* 0x000e660000000a00 */
[----:B------:R2:W-:Y:S05]  /*0490*/  STS [R15], R12 ;  /* 0x0000000c0f007388 */ /* 0x0005ea0000000800 */
[----:B------:R-:W-:Y:S01]  /*04a0*/  BAR.SYNC.DEFER_BLOCKING 0x0 ;  /* 0x0000000000007b1d */ /* 0x000fe20000010000 */
[----:B-1----:R-:W-:-:S05]  /*04b0*/  IMAD.WIDE R6, R7, 0x4, R8 ;  /* 0x0000000407067825 */ /* 0x002fca00078e0208 */
[----:B------:R-:W1:Y:S04]  /*04c0*/  LDS R11, [R11] ;  /* 0x000000000b0b7984 */ /* 0x000e680000000800 */
[----:B------:R2:W-:Y:S01]  /*04d0*/  @!P1 STG.E.64 desc[UR6][R4.64], R2 ;  /* 0x0000000204009986 */ /* 0x0005e2000c101b06 */
[----:B------:R-:W-:Y:S06]  /*04e0*/  BAR.SYNC.DEFER_BLOCKING 0x0 ;  /* 0x0000000000007b1d */ /* 0x000fec0000010000 */
[----:B--2---:R-:W-:Y:S05]  /*04f0*/  @!P0 EXIT ;  /* 0x000000000000894d */ /* 0x004fea0003800000 */
[----:B-1----:R-:W-:-:S05]  /*0500*/  FMUL R11, R11, 0.0625 ;  /* 0x3d8000000b0b7820 */ /* 0x002fca0000400000 */
[----:B------:R-:W-:Y:S01]  /*0510*/  STG.E desc[UR6][R6.64], R11 ;  /* 0x0000000b06007986 */ /* 0x000fe2000c101906 */
[----:B------:R-:W-:Y:S05]  /*0520*/  EXIT ;  /* 0x000000000000794d */ /* 0x000fea0003800000 */
.L_x_0:
[----:B------:R-:W-:-:S00]  /*0530*/  BRA `(.L_x_0) ;  /* 0xfffffffc00fc7947 */ /* 0x000fc0000383ffff */
[----:B------:R-:W-:-:S00]  /*0540*/  NOP ;  /* 0x0000000000007918 */ /* 0x000fc00000000000 */
        /* <DEDUP_REMOVED lines=11> */
.L_x_1:


//--------------------- .nv.shared.triton_per_fused_convolution_mean_silu_2 --------------------------
	.section	.nv.shared.triton_per_fused_convolution_mean_silu_2,"aw",@nobits
	.sectionflags	@""
	.align	16
	.zero		1024


//--------------------- .nv.constant0.triton_per_fused_convolution_mean_silu_2 --------------------------
	.section	.nv.constant0.triton_per_fused_convolution_mean_silu_2,"a",@progbits
	.sectionflags	@""
	.align	4
.nv.constant0.triton_per_fused_convolution_mean_silu_2:
	.zero		560
